	.headerflags	@"EF_CUDA_TEXMODE_UNIFIED EF_CUDA_64BIT_ADDRESS EF_CUDA_ACCELERATORS EF_CUDA_SM90 EF_CUDA_VIRTUAL_SM(EF_CUDA_SM90)"
	.elftype	@"ET_EXEC"


//--------------------- .nv.info                  --------------------------
	.section	.nv.info,"",@"SHT_CUDA_INFO"
	.align	4


	//----- nvinfo : EIATTR_REGCOUNT
	.align		4
        /*0000*/ 	.byte	0x04, 0x2f
        /*0002*/ 	.short	(.L_1 - .L_0)
	.align		4
.L_0:
        /*0004*/ 	.word	index@(triton_poi_fused_cat_7)
        /*0008*/ 	.word	0x00000010


	//----- nvinfo : EIATTR_MIN_STACK_SIZE
	.align		4
.L_1:
        /*000c*/ 	.byte	0x04, 0x12
        /*000e*/ 	.short	(.L_3 - .L_2)
	.align		4
.L_2:
        /*0010*/ 	.word	index@(triton_poi_fused_cat_7)
        /*0014*/ 	.word	0x00000000


	//----- nvinfo : EIATTR_FRAME_SIZE
	.align		4
.L_3:
        /*0018*/ 	.byte	0x04, 0x11
        /*001a*/ 	.short	(.L_5 - .L_4)
	.align		4
.L_4:
        /*001c*/ 	.word	index@(triton_poi_fused_cat_7)
        /*0020*/ 	.word	0x00000000


	//----- nvinfo : EIATTR_MIN_STACK_SIZE
	.align		4
.L_5:
        /*0024*/ 	.byte	0x04, 0x12
        /*0026*/ 	.short	(.L_7 - .L_6)
	.align		4
.L_6:
        /*0028*/ 	.word	index@(triton_poi_fused_cat_7)
        /*002c*/ 	.word	0x00000000
.L_7:


//--------------------- .nv.info.triton_poi_fused_cat_7 --------------------------
	.section	.nv.info.triton_poi_fused_cat_7,"",@"SHT_CUDA_INFO"
	.sectionflags	@""
	.align	4


	//----- nvinfo : EIATTR_CUDA_API_VERSION
	.align		4
        /*0000*/ 	.byte	0x04, 0x37
        /*0002*/ 	.short	(.L_9 - .L_8)
.L_8:
        /*0004*/ 	.word	0x0000007c


	//----- nvinfo : EIATTR_KPARAM_INFO
	.align		4
.L_9:
        /*0008*/ 	.byte	0x04, 0x17
        /*000a*/ 	.short	(.L_11 - .L_10)
.L_10:
        /*000c*/ 	.word	0x00000000
        /*0010*/ 	.short	0x0003
        /*0012*/ 	.short	0x0018
        /*0014*/ 	.byte	0x00, 0xf0, 0x11, 0x00


	//----- nvinfo : EIATTR_KPARAM_INFO
	.align		4
.L_11:
        /*0018*/ 	.byte	0x04, 0x17
        /*001a*/ 	.short	(.L_13 - .L_12)
.L_12:
        /*001c*/ 	.word	0x00000000
        /*0020*/ 	.short	0x0002
        /*0022*/ 	.short	0x0010
        /*0024*/ 	.byte	0x00, 0xf4, 0x21, 0x00


	//----- nvinfo : EIATTR_KPARAM_INFO
	.align		4
.L_13:
        /*0028*/ 	.byte	0x04, 0x17
        /*002a*/ 	.short	(.L_15 - .L_14)
.L_14:
        /*002c*/ 	.word	0x00000000
        /*0030*/ 	.short	0x0001
        /*0032*/ 	.short	0x0008
        /*0034*/ 	.byte	0x00, 0xf4, 0x21, 0x00


	//----- nvinfo : EIATTR_KPARAM_INFO
	.align		4
.L_15:
        /*0038*/ 	.byte	0x04, 0x17
        /*003a*/ 	.short	(.L_17 - .L_16)
.L_16:
        /*003c*/ 	.word	0x00000000
        /*0040*/ 	.short	0x0000
        /*0042*/ 	.short	0x0000
        /*0044*/ 	.byte	0x00, 0xf4, 0x21, 0x00


	//----- nvinfo : EIATTR_SPARSE_MMA_MASK
	.align		4
.L_17:
        /*0048*/ 	.byte	0x03, 0x50
        /*004a*/ 	.short	0x0000


	//----- nvinfo : EIATTR_MAXREG_COUNT
	.align		4
        /*004c*/ 	.byte	0x03, 0x1b
        /*004e*/ 	.short	0x00ff


	//----- nvinfo : EIATTR_EXIT_INSTR_OFFSETS
	.align		4
        /*0050*/ 	.byte	0x04, 0x1c
        /*0052*/ 	.short	(.L_19 - .L_18)


	//   ....[0]....
.L_18:
        /*0054*/ 	.word	0x00000380


	//----- nvinfo : EIATTR_REQNTID
	.align		4
.L_19:
        /*0058*/ 	.byte	0x04, 0x10
        /*005a*/ 	.short	(.L_21 - .L_20)
.L_20:
        /*005c*/ 	.word	0x00000080
        /*0060*/ 	.word	0x00000001
        /*0064*/ 	.word	0x00000001


	//----- nvinfo : EIATTR_CBANK_PARAM_SIZE
	.align		4
.L_21:
        /*0068*/ 	.byte	0x03, 0x19
        /*006a*/ 	.short	0x001c


	//----- nvinfo : EIATTR_PARAM_CBANK
	.align		4
        /*006c*/ 	.byte	0x04, 0x0a
        /*006e*/ 	.short	(.L_23 - .L_22)
	.align		4
.L_22:
        /*0070*/ 	.word	index@(.nv.constant0.triton_poi_fused_cat_7)
        /*0074*/ 	.short	0x0210
        /*0076*/ 	.short	0x001c


	//----- nvinfo : EIATTR_SW_WAR
	.align		4
.L_23:
        /*0078*/ 	.byte	0x04, 0x36
        /*007a*/ 	.short	(.L_25 - .L_24)
.L_24:
        /*007c*/ 	.word	0x00000008
.L_25:


//--------------------- .nv.callgraph             --------------------------
	.section	.nv.callgraph,"",@"SHT_CUDA_CALLGRAPH"
	.align	4
	.sectionentsize	8
	.align		4
        /*0000*/ 	.word	0x00000000
	.align		4
        /*0004*/ 	.word	0xffffffff
	.align		4
        /*0008*/ 	.word	0x00000000
	.align		4
        /*000c*/ 	.word	0xfffffffe
	.align		4
        /*0010*/ 	.word	0x00000000
	.align		4
        /*0014*/ 	.word	0xfffffffd
	.align		4
        /*0018*/ 	.word	0x00000000
	.align		4
        /*001c*/ 	.word	0xfffffffc


//--------------------- .text.triton_poi_fused_cat_7 --------------------------
	.section	.text.triton_poi_fused_cat_7,"ax",@progbits
	.align	128
        .global         triton_poi_fused_cat_7
        .type           triton_poi_fused_cat_7,@function
        .size           triton_poi_fused_cat_7,(.L_x_1 - triton_poi_fused_cat_7)
        .other          triton_poi_fused_cat_7,@"STO_CUDA_ENTRY STV_DEFAULT"
triton_poi_fused_cat_7:
.text.triton_poi_fused_cat_7:
[----:B------:R-:W-:Y:S01]  /*0000*/  LDC R1, c[0x0][0x28] ;  /* 0x00000a00ff017b82 */ /* 0x000fe20000000800 */
[----:B------:R-:W1:Y:S01]  /*0010*/  S2R R0, SR_TID.X ;  /* 0x0000000000007919 */ /* 0x000e620000002100 */
[----:B------:R-:W-:Y:S01]  /*0020*/  ULDC.64 UR4, c[0x0][0x218] ;  /* 0x0000860000047ab9 */ /* 0x000fe20000000a00 */
[----:B------:R-:W2:Y:S01]  /*0030*/  S2R R3, SR_CTAID.X ;  /* 0x0000000000037919 */ /* 0x000ea20000002500 */
[----:B-1----:R-:W-:-:S05]  /*0040*/  IMAD.SHL.U32 R0, R0, 0x2, RZ ;  /* 0x0000000200007824 */ /* 0x002fca00078e00ff */
[----:B------:R-:W-:-:S05]  /*0050*/  LOP3.LUT R0, R0, 0xfe, RZ, 0xc0, !PT ;  /* 0x000000fe00007812 */ /* 0x000fca00078ec0ff */
[----:B--2---:R-:W-:-:S04]  /*0060*/  IMAD R0, R3, 0x100, R0 ;  /* 0x0000010003007824 */ /* 0x004fc800078e0200 */
[----:B------:R-:W-:Y:S01]  /*0070*/  IMAD.HI R7, R0, 0x2aaaaaab, RZ ;  /* 0x2aaaaaab00077827 */ /* 0x000fe200078e02ff */
[----:B------:R-:W-:-:S04]  /*0080*/  SHF.R.S32.HI R3, RZ, 0x1f, R0 ;  /* 0x0000001fff037819 */ /* 0x000fc80000011400 */
[----:B------:R-:W-:Y:S02]  /*0090*/  LEA.HI R4, R3, R0, RZ, 0x6 ;  /* 0x0000000003047211 */ /* 0x000fe400078f30ff */
[----:B------:R-:W-:Y:S02]  /*00a0*/  SHF.R.U32.HI R8, RZ, 0x1f, R7 ;  /* 0x0000001fff087819 */ /* 0x000fe40000011607 */
[----:B------:R-:W-:Y:S02]  /*00b0*/  SHF.R.S32.HI R5, RZ, 0x6, R4 ;  /* 0x00000006ff057819 */ /* 0x000fe40000011404 */
[----:B------:R-:W-:-:S03]  /*00c0*/  LEA.HI.SX32 R7, R7, R8, 0x16 ;  /* 0x0000000807077211 */ /* 0x000fc600078fb2ff */
[----:B------:R-:W-:-:S05]  /*00d0*/  IMAD.HI R2, R5, 0x2aaaaaab, RZ ;  /* 0x2aaaaaab05027827 */ /* 0x000fca00078e02ff */
[----:B------:R-:W-:-:S04]  /*00e0*/  SHF.R.U32.HI R3, RZ, 0x1f, R2 ;  /* 0x0000001fff037819 */ /* 0x000fc80000011602 */
[----:B------:R-:W-:Y:S02]  /*00f0*/  LEA.HI R6, R2, R3, RZ, 0x1c ;  /* 0x0000000302067211 */ /* 0x000fe400078fe0ff */
[----:B------:R-:W1:Y:S03]  /*0100*/  LDC.64 R2, c[0x0][0x210] ;  /* 0x00008400ff027b82 */ /* 0x000e660000000a00 */
[----:B------:R-:W-:Y:S01]  /*0110*/  IMAD R6, R6, -0x60, R5 ;  /* 0xffffffa006067824 */ /* 0x000fe200078e0205 */
[----:B------:R-:W-:Y:S01]  /*0120*/  LOP3.LUT R5, R4, 0xffffffc0, RZ, 0xc0, !PT ;  /* 0xffffffc004057812 */ /* 0x000fe200078ec0ff */
[C---:B------:R-:W-:Y:S02]  /*0130*/  IMAD R4, R7.reuse, -0x1800, R0 ;  /* 0xffffe80007047824 */ /* 0x040fe400078e0200 */
[----:B------:R-:W-:Y:S01]  /*0140*/  IMAD R7, R7, 0xc00, RZ ;  /* 0x00000c0007077824 */ /* 0x000fe200078e02ff */
[----:B------:R-:W-:Y:S01]  /*0150*/  ISETP.GT.AND P1, PT, R6, 0x2f, PT ;  /* 0x0000002f0600780c */ /* 0x000fe20003f24270 */
[----:B------:R-:W-:Y:S01]  /*0160*/  IMAD.IADD R5, R0, 0x1, -R5 ;  /* 0x0000000100057824 */ /* 0x000fe200078e0a05 */
[C---:B------:R-:W-:Y:S01]  /*0170*/  ISETP.GE.AND P0, PT, R6.reuse, 0x30, PT ;  /* 0x000000300600780c */ /* 0x040fe20003f06270 */
[----:B------:R-:W-:Y:S01]  /*0180*/  IMAD.SHL.U32 R8, R6, 0x40, RZ ;  /* 0x0000004006087824 */ /* 0x000fe200078e00ff */
[--C-:B------:R-:W-:Y:S01]  /*0190*/  SHF.R.S32.HI R11, RZ, 0x1f, R7.reuse ;  /* 0x0000001fff0b7819 */ /* 0x100fe20000011407 */
[----:B------:R-:W-:-:S03]  /*01a0*/  IMAD.IADD R9, R4, 0x1, R7 ;  /* 0x0000000104097824 */ /* 0x000fc600078e0207 */
[----:B------:R-:W-:Y:S02]  /*01b0*/  IADD3 R7, P2, P3, R8, R5, R7 ;  /* 0x0000000508077210 */ /* 0x000fe40007b5e007 */
[----:B------:R-:W-:Y:S02]  /*01c0*/  SHF.R.S32.HI R5, RZ, 0x1f, R5 ;  /* 0x0000001fff057819 */ /* 0x000fe40000011405 */
[----:B------:R-:W-:-:S04]  /*01d0*/  SHF.R.S32.HI R8, RZ, 0x1f, R8 ;  /* 0x0000001fff087819 */ /* 0x000fc80000011408 */
[----:B------:R-:W-:Y:S01]  /*01e0*/  IADD3.X R8, R8, R5, R11, P2, P3 ;  /* 0x0000000508087210 */ /* 0x000fe200017e640b */
[----:B-1----:R-:W-:Y:S01]  /*01f0*/  IMAD.WIDE R2, R9, 0x4, R2 ;  /* 0x0000000409027825 */ /* 0x002fe200078e0202 */
[C---:B------:R-:W-:Y:S02]  /*0200*/  LEA R4, P2, R7.reuse, UR4, 0x2 ;  /* 0x0000000407047c11 */ /* 0x040fe4000f8410ff */
[----:B------:R-:W-:Y:S02]  /*0210*/  CS2R R10, SRZ ;  /* 0x00000000000a7805 */ /* 0x000fe4000001ff00 */
[----:B------:R-:W-:Y:S02]  /*0220*/  LEA.HI.X R5, R7, UR5, R8, 0x2, P2 ;  /* 0x0000000507057c11 */ /* 0x000fe400090f1408 */
[----:B------:R-:W-:Y:S01]  /*0230*/  CS2R R8, SRZ ;  /* 0x0000000000087805 */ /* 0x000fe2000001ff00 */
[----:B------:R-:W-:Y:S01]  /*0240*/  ULDC.64 UR4, c[0x0][0x208] ;  /* 0x0000820000047ab9 */ /* 0x000fe20000000a00 */
[----:B------:R-:W1:Y:S01]  /*0250*/  LDC.64 R6, c[0x0][0x220] ;  /* 0x00008800ff067b82 */ /* 0x000e620000000a00 */
[----:B------:R-:W2:Y:S04]  /*0260*/  @P1 LDG.E.64 R10, desc[UR4][R4.64+-0x3000] ;  /* 0xffd00004040a1981 */ /* 0x000ea8000c1e1b00 */
[----:B------:R1:W3:Y:S02]  /*0270*/  @!P0 LDG.E.64 R8, desc[UR4][R2.64] ;  /* 0x0000000402088981 */ /* 0x0002e4000c1e1b00 */
[----:B-1----:R-:W-:Y:S01]  /*0280*/  IMAD.WIDE R2, R0, 0x4, R6 ;  /* 0x0000000400027825 */ /* 0x002fe200078e0206 */
[----:B--2---:R-:W-:-:S02]  /*0290*/  SEL R13, R10, RZ, P1 ;  /* 0x000000ff0a0d7207 */ /* 0x004fc40000800000 */
[----:B------:R-:W-:Y:S02]  /*02a0*/  SEL R10, R11, RZ, P1 ;  /* 0x000000ff0b0a7207 */ /* 0x000fe40000800000 */
[----:B---3--:R-:W-:Y:S02]  /*02b0*/  SEL R8, R8, RZ, !P0 ;  /* 0x000000ff08087207 */ /* 0x008fe40004000000 */
[----:B------:R-:W-:Y:S02]  /*02c0*/  SEL R9, R9, RZ, !P0 ;  /* 0x000000ff09097207 */ /* 0x000fe40004000000 */
[----:B------:R-:W-:Y:S02]  /*02d0*/  FSETP.GT.AND P1, PT, R8, RZ, PT ;  /* 0x000000ff0800720b */ /* 0x000fe40003f24000 */
[----:B------:R-:W-:Y:S02]  /*02e0*/  FSETP.GT.AND P2, PT, R9, RZ, PT ;  /* 0x000000ff0900720b */ /* 0x000fe40003f44000 */
[----:B------:R-:W-:-:S02]  /*02f0*/  FSETP.GT.AND P3, PT, R13, RZ, PT ;  /* 0x000000ff0d00720b */ /* 0x000fc40003f64000 */
[----:B------:R-:W-:-:S07]  /*0300*/  FSETP.GT.AND P4, PT, R10, RZ, PT ;  /* 0x000000ff0a00720b */ /* 0x000fce0003f84000 */
[----:B------:R-:W-:Y:S02]  /*0310*/  @!P1 FMUL R8, R8, 0.20000000298023223877 ;  /* 0x3e4ccccd08089820 */ /* 0x000fe40000400000 */
[----:B------:R-:W-:Y:S02]  /*0320*/  @!P2 FMUL R9, R9, 0.20000000298023223877 ;  /* 0x3e4ccccd0909a820 */ /* 0x000fe40000400000 */
[----:B------:R-:W-:Y:S02]  /*0330*/  @!P3 FMUL R13, R13, 0.20000000298023223877 ;  /* 0x3e4ccccd0d0db820 */ /* 0x000fe40000400000 */
[----:B------:R-:W-:-:S03]  /*0340*/  @!P4 FMUL R10, R10, 0.20000000298023223877 ;  /* 0x3e4ccccd0a0ac820 */ /* 0x000fc60000400000 */
[----:B------:R-:W-:Y:S02]  /*0350*/  FSEL R8, R8, R13, !P0 ;  /* 0x0000000d08087208 */ /* 0x000fe40004000000 */
[----:B------:R-:W-:-:S05]  /*0360*/  FSEL R9, R9, R10, !P0 ;  /* 0x0000000a09097208 */ /* 0x000fca0004000000 */
[----:B------:R-:W-:Y:S01]  /*0370*/  STG.E.64 desc[UR4][R2.64], R8 ;  /* 0x0000000802007986 */ /* 0x000fe2000c101b04 */
[----:B------:R-:W-:Y:S05]  /*0380*/  EXIT ;  /* 0x000000000000794d */ /* 0x000fea0003800000 */
.L_x_0:
[----:B------:R-:W-:-:S00]  /*0390*/  BRA `(.L_x_0) ;  /* 0xfffffffc00fc7947 */ /* 0x000fc0000383ffff */
[----:B------:R-:W-:-:S00]  /*03a0*/  NOP ;  /* 0x0000000000007918 */ /* 0x000fc00000000000 */
        /* <DEDUP_REMOVED lines=13> */
.L_x_1:


//--------------------- .nv.constant0.triton_poi_fused_cat_7 --------------------------
	.section	.nv.constant0.triton_poi_fused_cat_7,"a",@progbits
	.sectionflags	@""
	.align	4
.nv.constant0.triton_poi_fused_cat_7:
	.zero		556
